//
// Generated by NVIDIA NVVM Compiler
//
// Compiler Build ID: CL-36424714
// Cuda compilation tools, release 13.0, V13.0.88
// Based on NVVM 20.0.0
//

.version 9.0
.target sm_100
.address_size 64

	// .globl	_Z14mat_mul_kernelPiS_S_i

.visible .entry _Z14mat_mul_kernelPiS_S_i(
	.param .u64 .ptr .align 1 _Z14mat_mul_kernelPiS_S_i_param_0,
	.param .u64 .ptr .align 1 _Z14mat_mul_kernelPiS_S_i_param_1,
	.param .u64 .ptr .align 1 _Z14mat_mul_kernelPiS_S_i_param_2,
	.param .u32 _Z14mat_mul_kernelPiS_S_i_param_3
)
{
	.reg .pred 	%p<10>;
	.reg .b32 	%r<105>;
	.reg .b64 	%rd<67>;

	ld.param.u64 	%rd14, [_Z14mat_mul_kernelPiS_S_i_param_0];
	ld.param.u64 	%rd15, [_Z14mat_mul_kernelPiS_S_i_param_1];
	ld.param.u32 	%r30, [_Z14mat_mul_kernelPiS_S_i_param_3];
	cvta.to.global.u64 	%rd1, %rd15;
	cvta.to.global.u64 	%rd2, %rd14;
	mov.u32 	%r31, %tid.y;
	mov.u32 	%r32, %ctaid.y;
	mov.u32 	%r33, %ntid.y;
	mad.lo.s32 	%r1, %r32, %r33, %r31;
	mov.u32 	%r34, %tid.x;
	mov.u32 	%r35, %ctaid.x;
	mov.u32 	%r36, %ntid.x;
	mad.lo.s32 	%r2, %r35, %r36, %r34;
	max.s32 	%r37, %r1, %r2;
	setp.ge.s32 	%p1, %r37, %r30;
	@%p1 bra 	$L__BB0_13;
	mul.lo.s32 	%r3, %r30, %r1;
	and.b32  	%r4, %r30, 7;
	setp.lt.u32 	%p2, %r30, 8;
	mov.b32 	%r99, 0;
	mov.u32 	%r104, %r99;
	@%p2 bra 	$L__BB0_4;
	and.b32  	%r99, %r30, 2147483640;
	neg.s32 	%r93, %r99;
	mul.wide.s32 	%rd16, %r30, 4;
	add.s64 	%rd3, %rd1, %rd16;
	shl.b32 	%r7, %r30, 3;
	mul.wide.s32 	%rd17, %r30, 8;
	add.s64 	%rd4, %rd1, %rd17;
	mul.wide.s32 	%rd18, %r30, 12;
	add.s64 	%rd5, %rd1, %rd18;
	mul.wide.s32 	%rd19, %r30, 16;
	add.s64 	%rd6, %rd1, %rd19;
	mul.wide.s32 	%rd20, %r30, 20;
	add.s64 	%rd7, %rd1, %rd20;
	mul.wide.s32 	%rd21, %r30, 24;
	add.s64 	%rd8, %rd1, %rd21;
	mul.wide.s32 	%rd22, %r30, 28;
	add.s64 	%rd9, %rd1, %rd22;
	mul.wide.u32 	%rd23, %r3, 4;
	add.s64 	%rd24, %rd23, %rd2;
	add.s64 	%rd66, %rd24, 16;
	mov.b32 	%r104, 0;
	mov.u32 	%r92, %r2;
$L__BB0_3:
	.pragma "nounroll";
	mul.wide.s32 	%rd25, %r92, 4;
	add.s64 	%rd26, %rd3, %rd25;
	add.s64 	%rd27, %rd4, %rd25;
	add.s64 	%rd28, %rd5, %rd25;
	add.s64 	%rd29, %rd6, %rd25;
	add.s64 	%rd30, %rd7, %rd25;
	add.s64 	%rd31, %rd8, %rd25;
	add.s64 	%rd32, %rd9, %rd25;
	add.s64 	%rd33, %rd1, %rd25;
	ld.global.u32 	%r41, [%rd66+-16];
	ld.global.u32 	%r42, [%rd33];
	mad.lo.s32 	%r43, %r42, %r41, %r104;
	ld.global.u32 	%r44, [%rd66+-12];
	ld.global.u32 	%r45, [%rd26];
	mad.lo.s32 	%r46, %r45, %r44, %r43;
	ld.global.u32 	%r47, [%rd66+-8];
	ld.global.u32 	%r48, [%rd27];
	mad.lo.s32 	%r49, %r48, %r47, %r46;
	ld.global.u32 	%r50, [%rd66+-4];
	ld.global.u32 	%r51, [%rd28];
	mad.lo.s32 	%r52, %r51, %r50, %r49;
	ld.global.u32 	%r53, [%rd66];
	ld.global.u32 	%r54, [%rd29];
	mad.lo.s32 	%r55, %r54, %r53, %r52;
	ld.global.u32 	%r56, [%rd66+4];
	ld.global.u32 	%r57, [%rd30];
	mad.lo.s32 	%r58, %r57, %r56, %r55;
	ld.global.u32 	%r59, [%rd66+8];
	ld.global.u32 	%r60, [%rd31];
	mad.lo.s32 	%r61, %r60, %r59, %r58;
	ld.global.u32 	%r62, [%rd66+12];
	ld.global.u32 	%r63, [%rd32];
	mad.lo.s32 	%r104, %r63, %r62, %r61;
	add.s32 	%r93, %r93, 8;
	add.s32 	%r92, %r92, %r7;
	add.s64 	%rd66, %rd66, 32;
	setp.ne.s32 	%p3, %r93, 0;
	@%p3 bra 	$L__BB0_3;
$L__BB0_4:
	setp.eq.s32 	%p4, %r4, 0;
	@%p4 bra 	$L__BB0_12;
	and.b32  	%r17, %r30, 3;
	setp.lt.u32 	%p5, %r4, 4;
	@%p5 bra 	$L__BB0_7;
	add.s32 	%r65, %r99, %r3;
	mul.wide.u32 	%rd34, %r65, 4;
	add.s64 	%rd35, %rd2, %rd34;
	ld.global.u32 	%r66, [%rd35];
	mad.lo.s32 	%r67, %r99, %r30, %r2;
	mul.wide.s32 	%rd36, %r67, 4;
	add.s64 	%rd37, %rd1, %rd36;
	ld.global.u32 	%r68, [%rd37];
	mad.lo.s32 	%r69, %r68, %r66, %r104;
	cvt.u64.u32 	%rd38, %r3;
	cvt.u64.u32 	%rd39, %r99;
	add.s64 	%rd40, %rd39, %rd38;
	shl.b64 	%rd41, %rd40, 2;
	add.s64 	%rd42, %rd2, %rd41;
	ld.global.u32 	%r70, [%rd42+4];
	mul.wide.s32 	%rd43, %r30, 4;
	add.s64 	%rd44, %rd37, %rd43;
	ld.global.u32 	%r71, [%rd44];
	mad.lo.s32 	%r72, %r71, %r70, %r69;
	ld.global.u32 	%r73, [%rd42+8];
	add.s64 	%rd45, %rd44, %rd43;
	ld.global.u32 	%r74, [%rd45];
	mad.lo.s32 	%r75, %r74, %r73, %r72;
	ld.global.u32 	%r76, [%rd42+12];
	add.s64 	%rd46, %rd45, %rd43;
	ld.global.u32 	%r77, [%rd46];
	mad.lo.s32 	%r104, %r77, %r76, %r75;
	add.s32 	%r99, %r99, 4;
$L__BB0_7:
	setp.eq.s32 	%p6, %r17, 0;
	@%p6 bra 	$L__BB0_12;
	setp.eq.s32 	%p7, %r17, 1;
	@%p7 bra 	$L__BB0_10;
	add.s32 	%r79, %r99, %r3;
	mul.wide.u32 	%rd47, %r79, 4;
	add.s64 	%rd48, %rd2, %rd47;
	ld.global.u32 	%r80, [%rd48];
	mad.lo.s32 	%r81, %r99, %r30, %r2;
	mul.wide.s32 	%rd49, %r81, 4;
	add.s64 	%rd50, %rd1, %rd49;
	ld.global.u32 	%r82, [%rd50];
	mad.lo.s32 	%r83, %r82, %r80, %r104;
	cvt.u64.u32 	%rd51, %r3;
	cvt.u64.u32 	%rd52, %r99;
	add.s64 	%rd53, %rd52, %rd51;
	shl.b64 	%rd54, %rd53, 2;
	add.s64 	%rd55, %rd2, %rd54;
	ld.global.u32 	%r84, [%rd55+4];
	mul.wide.s32 	%rd56, %r30, 4;
	add.s64 	%rd57, %rd50, %rd56;
	ld.global.u32 	%r85, [%rd57];
	mad.lo.s32 	%r104, %r85, %r84, %r83;
	add.s32 	%r99, %r99, 2;
$L__BB0_10:
	and.b32  	%r86, %r30, 1;
	setp.eq.b32 	%p8, %r86, 1;
	not.pred 	%p9, %p8;
	@%p9 bra 	$L__BB0_12;
	add.s32 	%r87, %r99, %r3;
	mul.wide.u32 	%rd58, %r87, 4;
	add.s64 	%rd59, %rd2, %rd58;
	ld.global.u32 	%r88, [%rd59];
	mad.lo.s32 	%r89, %r99, %r30, %r2;
	mul.wide.s32 	%rd60, %r89, 4;
	add.s64 	%rd61, %rd1, %rd60;
	ld.global.u32 	%r90, [%rd61];
	mad.lo.s32 	%r104, %r90, %r88, %r104;
$L__BB0_12:
	ld.param.u64 	%rd65, [_Z14mat_mul_kernelPiS_S_i_param_2];
	add.s32 	%r91, %r3, %r2;
	cvta.to.global.u64 	%rd62, %rd65;
	mul.wide.s32 	%rd63, %r91, 4;
	add.s64 	%rd64, %rd62, %rd63;
	st.global.u32 	[%rd64], %r104;
$L__BB0_13:
	ret;

}


// ===== COMPILED SASS (sm_100) =====

	.target	sm_100

	.elftype	@"ET_EXEC"


//--------------------- .note.nv.tkinfo           --------------------------
	.section	.note.nv.tkinfo,"",@"SHT_NOTE"
	.sectionflags	@"SHF_NOTE_NV_TKINFO"
	.tkinfo
        /*0018*/ 	.word	0x00000002
        /*0030*/ 	.string	""
        /*0030*/ 	.string	"ptxas"
        /*0030*/ 	.string	"Cuda compilation tools, release 13.0, V13.0.88"
        /*0030*/ 	.string	"Build cuda_13.0.r13.0/compiler.36424714_0"
        /*0030*/ 	.string	"-arch sm_100 -m 64 "



//--------------------- .note.nv.cuinfo           --------------------------
	.section	.note.nv.cuinfo,"",@"SHT_NOTE"
	.sectionflags	@"SHF_NOTE_NV_CUINFO"
        /*0018*/ 	.short	0x0002
        /*001a*/ 	.short	0x0064
        /*001c*/ 	.short	0x0082
	.zero		2


//--------------------- .nv.info                  --------------------------
	.section	.nv.info,"",@"SHT_CUDA_INFO"
	.align	4


	//----- nvinfo : EIATTR_REGCOUNT
	.align		4
        /*0000*/ 	.byte	0x04, 0x2f
        /*0002*/ 	.short	(.L_1 - .L_0)
	.align		4
.L_0:
        /*0004*/ 	.word	index@(_Z14mat_mul_kernelPiS_S_i)
        /*0008*/ 	.word	0x0000001e


	//----- nvinfo : EIATTR_FRAME_SIZE
	.align		4
.L_1:
        /*000c*/ 	.byte	0x04, 0x11
        /*000e*/ 	.short	(.L_3 - .L_2)
	.align		4
.L_2:
        /*0010*/ 	.word	index@(_Z14mat_mul_kernelPiS_S_i)
        /*0014*/ 	.word	0x00000000


	//----- nvinfo : EIATTR_MIN_STACK_SIZE
	.align		4
.L_3:
        /*0018*/ 	.byte	0x04, 0x12
        /*001a*/ 	.short	(.L_5 - .L_4)
	.align		4
.L_4:
        /*001c*/ 	.word	index@(_Z14mat_mul_kernelPiS_S_i)
        /*0020*/ 	.word	0x00000000
.L_5:


//--------------------- .nv.compat                --------------------------
	.section	.nv.compat,"",@"SHT_CUDA_COMPAT_INFO"
	.align	4
        /*0000*/ 	.byte	0x02, 0x09, 0x00, 0x00, 0x02, 0x02, 0x01, 0x00, 0x02, 0x05, 0x05, 0x00, 0x03, 0x07, 0x01, 0x01
        /*0010*/ 	.byte	0x02, 0x03, 0x00, 0x00, 0x02, 0x06, 0x01, 0x00, 0x04, 0x0b, 0x08, 0x00, 0x09, 0x00, 0x00, 0x00
        /*0020*/ 	.byte	0x00, 0x00, 0x00, 0x00


//--------------------- .nv.info._Z14mat_mul_kernelPiS_S_i --------------------------
	.section	.nv.info._Z14mat_mul_kernelPiS_S_i,"",@"SHT_CUDA_INFO"
	.sectionflags	@""
	.align	4


	//----- nvinfo : EIATTR_CUDA_API_VERSION
	.align		4
        /*0000*/ 	.byte	0x04, 0x37
        /*0002*/ 	.short	(.L_7 - .L_6)
.L_6:
        /*0004*/ 	.word	0x00000082


	//----- nvinfo : EIATTR_KPARAM_INFO
	.align		4
.L_7:
        /*0008*/ 	.byte	0x04, 0x17
        /*000a*/ 	.short	(.L_9 - .L_8)
.L_8:
        /*000c*/ 	.word	0x00000000
        /*0010*/ 	.short	0x0003
        /*0012*/ 	.short	0x0018
        /*0014*/ 	.byte	0x00, 0xf0, 0x11, 0x00


	//----- nvinfo : EIATTR_KPARAM_INFO
	.align		4
.L_9:
        /*0018*/ 	.byte	0x04, 0x17
        /*001a*/ 	.short	(.L_11 - .L_10)
.L_10:
        /*001c*/ 	.word	0x00000000
        /*0020*/ 	.short	0x0002
        /*0022*/ 	.short	0x0010
        /*0024*/ 	.byte	0x00, 0xf5, 0x21, 0x00


	//----- nvinfo : EIATTR_KPARAM_INFO
	.align		4
.L_11:
        /*0028*/ 	.byte	0x04, 0x17
        /*002a*/ 	.short	(.L_13 - .L_12)
.L_12:
        /*002c*/ 	.word	0x00000000
        /*0030*/ 	.short	0x0001
        /*0032*/ 	.short	0x0008
        /*0034*/ 	.byte	0x00, 0xf5, 0x21, 0x00


	//----- nvinfo : EIATTR_KPARAM_INFO
	.align		4
.L_13:
        /*0038*/ 	.byte	0x04, 0x17
        /*003a*/ 	.short	(.L_15 - .L_14)
.L_14:
        /*003c*/ 	.word	0x00000000
        /*0040*/ 	.short	0x0000
        /*0042*/ 	.short	0x0000
        /*0044*/ 	.byte	0x00, 0xf5, 0x21, 0x00


	//----- nvinfo : EIATTR_SPARSE_MMA_MASK
	.align		4
.L_15:
        /*0048*/ 	.byte	0x03, 0x50
        /*004a*/ 	.short	0x0000


	//----- nvinfo : EIATTR_MAXREG_COUNT
	.align		4
        /*004c*/ 	.byte	0x03, 0x1b
        /*004e*/ 	.short	0x00ff


	//----- nvinfo : EIATTR_MERCURY_ISA_VERSION
	.align		4
        /*0050*/ 	.byte	0x03, 0x5f
        /*0052*/ 	.short	0x0101


	//----- nvinfo : EIATTR_VRC_CTA_INIT_COUNT
	.align		4
        /*0054*/ 	.byte	0x02, 0x4a
	.zero		1
	.zero		1


	//----- nvinfo : EIATTR_EXIT_INSTR_OFFSETS
	.align		4
        /*0058*/ 	.byte	0x04, 0x1c
        /*005a*/ 	.short	(.L_17 - .L_16)


	//   ....[0]....
.L_16:
        /*005c*/ 	.word	0x000000c0


	//   ....[1]....
        /*0060*/ 	.word	0x00000a90


	//----- nvinfo : EIATTR_CBANK_PARAM_SIZE
	.align		4
.L_17:
        /*0064*/ 	.byte	0x03, 0x19
        /*0066*/ 	.short	0x001c


	//----- nvinfo : EIATTR_PARAM_CBANK
	.align		4
        /*0068*/ 	.byte	0x04, 0x0a
        /*006a*/ 	.short	(.L_19 - .L_18)
	.align		4
.L_18:
        /*006c*/ 	.word	index@(.nv.constant0._Z14mat_mul_kernelPiS_S_i)
        /*0070*/ 	.short	0x0380
        /*0072*/ 	.short	0x001c


	//----- nvinfo : EIATTR_SW_WAR
	.align		4
.L_19:
        /*0074*/ 	.byte	0x04, 0x36
        /*0076*/ 	.short	(.L_21 - .L_20)
.L_20:
        /*0078*/ 	.word	0x00000008
.L_21:


//--------------------- .nv.callgraph             --------------------------
	.section	.nv.callgraph,"",@"SHT_CUDA_CALLGRAPH"
	.align	4
	.sectionentsize	8
	.align		4
        /*0000*/ 	.word	0x00000000
	.align		4
        /*0004*/ 	.word	0xffffffff
	.align		4
        /*0008*/ 	.word	0x00000000
	.align		4
        /*000c*/ 	.word	0xfffffffe
	.align		4
        /*0010*/ 	.word	0x00000000
	.align		4
        /*0014*/ 	.word	0xfffffffd
	.align		4
        /*0018*/ 	.word	0x00000000
	.align		4
        /*001c*/ 	.word	0xfffffffc


//--------------------- .text._Z14mat_mul_kernelPiS_S_i --------------------------
	.section	.text._Z14mat_mul_kernelPiS_S_i,"ax",@progbits
	.align	128
        .global         _Z14mat_mul_kernelPiS_S_i
        .type           _Z14mat_mul_kernelPiS_S_i,@function
        .size           _Z14mat_mul_kernelPiS_S_i,(.L_x_5 - _Z14mat_mul_kernelPiS_S_i)
        .other          _Z14mat_mul_kernelPiS_S_i,@"STO_CUDA_ENTRY STV_DEFAULT"
_Z14mat_mul_kernelPiS_S_i:
.text._Z14mat_mul_kernelPiS_S_i:
[----:B------:R-:W-:Y:S01]  /*0000*/  LDC R1, c[0x0][0x37c] ;  /* 0x0000df00ff017b82 */ /* 0x000fe20000000800 */
[----:B------:R-:W0:Y:S07]  /*0010*/  S2R R13, SR_TID.Y ;  /* 0x00000000000d7919 */ /* 0x000e2e0000002200 */
[----:B------:R-:W0:Y:S01]  /*0020*/  S2UR UR4, SR_CTAID.Y ;  /* 0x00000000000479c3 */ /* 0x000e220000002600 */
[----:B------:R-:W1:Y:S01]  /*0030*/  LDCU UR20, c[0x0][0x398] ;  /* 0x00007300ff1477ac */ /* 0x000e620008000800 */
[----:B------:R-:W2:Y:S06]  /*0040*/  S2R R2, SR_TID.X ;  /* 0x0000000000027919 */ /* 0x000eac0000002100 */
[----:B------:R-:W0:Y:S08]  /*0050*/  LDC R0, c[0x0][0x364] ;  /* 0x0000d900ff007b82 */ /* 0x000e300000000800 */
[----:B------:R-:W2:Y:S08]  /*0060*/  S2UR UR5, SR_CTAID.X ;  /* 0x00000000000579c3 */ /* 0x000eb00000002500 */
[----:B------:R-:W2:Y:S01]  /*0070*/  LDC R3, c[0x0][0x360] ;  /* 0x0000d800ff037b82 */ /* 0x000ea20000000800 */
[----:B0-----:R-:W-:-:S02]  /*0080*/  IMAD R13, R0, UR4, R13 ;  /* 0x00000004000d7c24 */ /* 0x001fc4000f8e020d */
[----:B--2---:R-:W-:-:S05]  /*0090*/  IMAD R0, R3, UR5, R2 ;  /* 0x0000000503007c24 */ /* 0x004fca000f8e0202 */
[----:B------:R-:W-:-:S04]  /*00a0*/  VIMNMX R2, PT, PT, R13, R0, !PT ;  /* 0x000000000d027248 */ /* 0x000fc80007fe0100 */
[----:B-1----:R-:W-:-:S13]  /*00b0*/  ISETP.GE.AND P0, PT, R2, UR20, PT ;  /* 0x0000001402007c0c */ /* 0x002fda000bf06270 */
[----:B------:R-:W-:Y:S05]  /*00c0*/  @P0 EXIT ;  /* 0x000000000000094d */ /* 0x000fea0003800000 */
[----:B------:R-:W-:Y:S01]  /*00d0*/  UISETP.GE.U32.AND UP0, UPT, UR20, 0x8, UPT ;  /* 0x000000081400788c */ /* 0x000fe2000bf06070 */
[----:B------:R-:W-:Y:S02]  /*00e0*/  HFMA2 R12, -RZ, RZ, 0, 0 ;  /* 0x00000000ff0c7431 */ /* 0x000fe400000001ff */
[----:B------:R-:W-:Y:S01]  /*00f0*/  IMAD R13, R13, UR20, RZ ;  /* 0x000000140d0d7c24 */ /* 0x000fe2000f8e02ff */
[----:B------:R-:W-:Y:S01]  /*0100*/  UMOV UR4, URZ ;  /* 0x000000ff00047c82 */ /* 0x000fe20008000000 */
[----:B------:R-:W0:Y:S04]  /*0110*/  LDCU.64 UR18, c[0x0][0x358] ;  /* 0x00006b00ff1277ac */ /* 0x000e280008000a00 */
[----:B------:R-:W-:Y:S05]  /*0120*/  BRA.U !UP0, `(.L_x_0) ;  /* 0x0000000508047547 */ /* 0x000fea000b800000 */
[----:B------:R-:W1:Y:S01]  /*0130*/  LDCU.128 UR24, c[0x0][0x380] ;  /* 0x00007000ff1877ac */ /* 0x000e620008000c00 */
[----:B------:R-:W-:Y:S02]  /*0140*/  MOV R12, RZ ;  /* 0x000000ff000c7202 */ /* 0x000fe40000000f00 */
[----:B------:R-:W-:Y:S01]  /*0150*/  MOV R14, R0 ;  /* 0x00000000000e7202 */ /* 0x000fe20000000f00 */
[----:B------:R-:W-:-:S04]  /*0160*/  ULOP3.LUT UR4, UR20, 0x7ffffff8, URZ, 0xc0, !UPT ;  /* 0x7ffffff814047892 */ /* 0x000fc8000f8ec0ff */
[----:B------:R-:W-:Y:S01]  /*0170*/  UIADD3 UR5, UPT, UPT, -UR4, URZ, URZ ;  /* 0x000000ff04057290 */ /* 0x000fe2000fffe1ff */
[----:B-1----:R-:W-:Y:S01]  /*0180*/  MOV R2, UR24 ;  /* 0x0000001800027c02 */ /* 0x002fe20008000f00 */
[----:B------:R-:W-:Y:S01]  /*0190*/  UIMAD.WIDE UR6, UR20, 0x8, UR26 ;  /* 0x00000008140678a5 */ /* 0x000fe2000f8e021a */
[----:B------:R-:W-:Y:S01]  /*01a0*/  MOV R3, UR25 ;  /* 0x0000001900037c02 */ /* 0x000fe20008000f00 */
[----:B------:R-:W-:Y:S02]  /*01b0*/  UIMAD.WIDE UR8, UR20, 0xc, UR26 ;  /* 0x0000000c140878a5 */ /* 0x000fe4000f8e021a */
[----:B------:R-:W-:Y:S01]  /*01c0*/  UIMAD.WIDE UR10, UR20, 0x10, UR26 ;  /* 0x00000010140a78a5 */ /* 0x000fe2000f8e021a */
[----:B------:R-:W-:Y:S01]  /*01d0*/  IMAD.WIDE.U32 R2, R13, 0x4, R2 ;  /* 0x000000040d027825 */ /* 0x000fe200078e0002 */
[----:B------:R-:W-:Y:S02]  /*01e0*/  UIMAD.WIDE UR12, UR20, 0x14, UR26 ;  /* 0x00000014140c78a5 */ /* 0x000fe4000f8e021a */
[----:B------:R-:W-:Y:S01]  /*01f0*/  UIMAD.WIDE UR14, UR20, 0x18, UR26 ;  /* 0x00000018140e78a5 */ /* 0x000fe2000f8e021a */
[----:B------:R-:W-:Y:S01]  /*0200*/  IADD3 R2, P0, PT, R2, 0x10, RZ ;  /* 0x0000001002027810 */ /* 0x000fe20007f1e0ff */
[----:B------:R-:W-:-:S03]  /*0210*/  UIMAD.WIDE UR16, UR20, 0x1c, UR26 ;  /* 0x0000001c141078a5 */ /* 0x000fc6000f8e021a */
[----:B------:R-:W-:-:S09]  /*0220*/  IADD3.X R3, PT, PT, RZ, R3, RZ, P0, !PT ;  /* 0x00000003ff037210 */ /* 0x000fd200007fe4ff */
.L_x_1:
[----:B------:R-:W-:Y:S01]  /*0230*/  UIMAD.WIDE UR22, UR20, 0x4, UR26 ;  /* 0x00000004141678a5 */ /* 0x000fe2000f8e021a */
[----:B------:R-:W-:Y:S02]  /*0240*/  IMAD.MOV.U32 R23, RZ, RZ, 0x4 ;  /* 0x00000004ff177424 */ /* 0x000fe400078e00ff */
[----:B------:R-:W-:Y:S01]  /*0250*/  HFMA2 R11, -RZ, RZ, 0, 2.384185791015625e-07 ;  /* 0x00000004ff0b7431 */ /* 0x000fe200000001ff */
[----:B------:R-:W-:Y:S01]  /*0260*/  MOV R25, 0x4 ;  /* 0x0000000400197802 */ /* 0x000fe20000000f00 */
[----:B0-----:R-:W2:Y:S01]  /*0270*/  LDG.E R21, desc[UR18][R2.64+-0x10] ;  /* 0xfffff01202157981 */ /* 0x001ea2000c1e1900 */
[C---:B------:R-:W-:Y:S01]  /*0280*/  IMAD.WIDE R22, R14.reuse, R23, UR26 ;  /* 0x0000001a0e167e25 */ /* 0x040fe2000f8e0217 */
[----:B------:R-:W-:Y:S02]  /*0290*/  MOV R8, UR22 ;  /* 0x0000001600087c02 */ /* 0x000fe40008000f00 */
[----:B------:R-:W-:Y:S01]  /*02a0*/  MOV R9, UR23 ;  /* 0x0000001700097c02 */ /* 0x000fe20008000f00 */
[----:B------:R-:W3:Y:S02]  /*02b0*/  LDG.E R19, desc[UR18][R2.64+-0xc] ;  /* 0xfffff41202137981 */ /* 0x000ee4000c1e1900 */
[----:B------:R-:W-:-:S02]  /*02c0*/  IMAD.WIDE R8, R14, 0x4, R8 ;  /* 0x000000040e087825 */ /* 0x000fc400078e0208 */
[----:B------:R-:W2:Y:S01]  /*02d0*/  LDG.E R22, desc[UR18][R22.64] ;  /* 0x0000001216167981 */ /* 0x000ea2000c1e1900 */
[----:B------:R-:W-:Y:S01]  /*02e0*/  MOV R5, 0x4 ;  /* 0x0000000400057802 */ /* 0x000fe20000000f00 */
[C---:B------:R-:W-:Y:S02]  /*02f0*/  IMAD.WIDE R24, R14.reuse, R25, UR6 ;  /* 0x000000060e187e25 */ /* 0x040fe4000f8e0219 */
[----:B------:R0:W3:Y:S02]  /*0300*/  LDG.E R20, desc[UR18][R8.64] ;  /* 0x0000001208147981 */ /* 0x0000e4000c1e1900 */
[----:B------:R-:W-:Y:S02]  /*0310*/  IMAD.WIDE R10, R14, R11, UR8 ;  /* 0x000000080e0a7e25 */ /* 0x000fe4000f8e020b */
[----:B------:R-:W4:Y:S04]  /*0320*/  LDG.E R18, desc[UR18][R24.64] ;  /* 0x0000001218127981 */ /* 0x000f28000c1e1900 */
[----:B------:R-:W4:Y:S01]  /*0330*/  LDG.E R17, desc[UR18][R2.64+-0x8] ;  /* 0xfffff81202117981 */ /* 0x000f22000c1e1900 */
[----:B0-----:R-:W-:-:S02]  /*0340*/  HFMA2 R9, -RZ, RZ, 0, 2.384185791015625e-07 ;  /* 0x00000004ff097431 */ /* 0x001fc400000001ff */
[----:B------:R-:W-:Y:S01]  /*0350*/  IMAD.MOV.U32 R7, RZ, RZ, 0x4 ;  /* 0x00000004ff077424 */ /* 0x000fe200078e00ff */
[----:B------:R0:W5:Y:S01]  /*0360*/  LDG.E R16, desc[UR18][R10.64] ;  /* 0x000000120a107981 */ /* 0x000162000c1e1900 */
[----:B------:R-:W-:-:S03]  /*0370*/  IMAD.WIDE R4, R14, R5, UR10 ;  /* 0x0000000a0e047e25 */ /* 0x000fc6000f8e0205 */
[----:B------:R-:W5:Y:S01]  /*0380*/  LDG.E R15, desc[UR18][R2.64+-0x4] ;  /* 0xfffffc12020f7981 */ /* 0x000f62000c1e1900 */
[C---:B------:R-:W-:Y:S01]  /*0390*/  IMAD.WIDE R6, R14.reuse, R7, UR12 ;  /* 0x0000000c0e067e25 */ /* 0x040fe2000f8e0207 */
[----:B------:R-:W-:Y:S02]  /*03a0*/  MOV R27, 0x4 ;  /* 0x00000004001b7802 */ /* 0x000fe40000000f00 */
[----:B------:R1:W5:Y:S01]  /*03b0*/  LDG.E R4, desc[UR18][R4.64] ;  /* 0x0000001204047981 */ /* 0x000362000c1e1900 */
[----:B------:R-:W-:-:S03]  /*03c0*/  IMAD.WIDE R8, R14, R9, UR14 ;  /* 0x0000000e0e087e25 */ /* 0x000fc6000f8e0209 */
[----:B------:R-:W5:Y:S01]  /*03d0*/  LDG.E R23, desc[UR18][R2.64] ;  /* 0x0000001202177981 */ /* 0x000f62000c1e1900 */
[----:B0-----:R-:W-:-:S03]  /*03e0*/  IMAD.WIDE R10, R14, R27, UR16 ;  /* 0x000000100e0a7e25 */ /* 0x001fc6000f8e021b */
[----:B------:R-:W5:Y:S04]  /*03f0*/  LDG.E R7, desc[UR18][R6.64] ;  /* 0x0000001206077981 */ /* 0x000f68000c1e1900 */
[----:B------:R-:W5:Y:S04]  /*0400*/  LDG.E R24, desc[UR18][R2.64+0x4] ;  /* 0x0000041202187981 */ /* 0x000f68000c1e1900 */
[----:B------:R-:W5:Y:S04]  /*0410*/  LDG.E R8, desc[UR18][R8.64] ;  /* 0x0000001208087981 */ /* 0x000f68000c1e1900 */
[----:B------:R-:W5:Y:S04]  /*0420*/  LDG.E R25, desc[UR18][R2.64+0x8] ;  /* 0x0000081202197981 */ /* 0x000f68000c1e1900 */
[----:B------:R-:W5:Y:S04]  /*0430*/  LDG.E R10, desc[UR18][R10.64] ;  /* 0x000000120a0a7981 */ /* 0x000f68000c1e1900 */
[----:B------:R0:W5:Y:S01]  /*0440*/  LDG.E R27, desc[UR18][R2.64+0xc] ;  /* 0x00000c12021b7981 */ /* 0x000162000c1e1900 */
[----:B------:R-:W-:-:S04]  /*0450*/  UIADD3 UR5, UPT, UPT, UR5, 0x8, URZ ;  /* 0x0000000805057890 */ /* 0x000fc8000fffe0ff */
[----:B------:R-:W-:Y:S01]  /*0460*/  UISETP.NE.AND UP0, UPT, UR5, URZ, UPT ;  /* 0x000000ff0500728c */ /* 0x000fe2000bf05270 */
[----:B-1----:R-:W-:Y:S02]  /*0470*/  MOV R5, UR20 ;  /* 0x0000001400057c02 */ /* 0x002fe40008000f00 */
[----:B0-----:R-:W-:Y:S02]  /*0480*/  IADD3 R2, P0, PT, R2, 0x20, RZ ;  /* 0x0000002002027810 */ /* 0x001fe40007f1e0ff */
[----:B------:R-:W-:Y:S02]  /*0490*/  LEA R14, R5, R14, 0x3 ;  /* 0x0000000e050e7211 */ /* 0x000fe400078e18ff */
[----:B------:R-:W-:Y:S01]  /*04a0*/  IADD3.X R3, PT, PT, RZ, R3, RZ, P0, !PT ;  /* 0x00000003ff037210 */ /* 0x000fe200007fe4ff */
[----:B--2---:R-:W-:-:S04]  /*04b0*/  IMAD R21, R21, R22, R12 ;  /* 0x0000001615157224 */ /* 0x004fc800078e020c */
[----:B---3--:R-:W-:-:S04]  /*04c0*/  IMAD R19, R19, R20, R21 ;  /* 0x0000001413137224 */ /* 0x008fc800078e0215 */
[----:B----4-:R-:W-:-:S04]  /*04d0*/  IMAD R17, R17, R18, R19 ;  /* 0x0000001211117224 */ /* 0x010fc800078e0213 */
[----:B-----5:R-:W-:-:S04]  /*04e0*/  IMAD R15, R15, R16, R17 ;  /* 0x000000100f0f7224 */ /* 0x020fc800078e0211 */
[----:B------:R-:W-:-:S04]  /*04f0*/  IMAD R4, R23, R4, R15 ;  /* 0x0000000417047224 */ /* 0x000fc800078e020f */
[----:B------:R-:W-:-:S04]  /*0500*/  IMAD R4, R24, R7, R4 ;  /* 0x0000000718047224 */ /* 0x000fc800078e0204 */
[----:B------:R-:W-:-:S04]  /*0510*/  IMAD R4, R25, R8, R4 ;  /* 0x0000000819047224 */ /* 0x000fc800078e0204 */
[----:B------:R-:W-:Y:S01]  /*0520*/  IMAD R12, R27, R10, R4 ;  /* 0x0000000a1b0c7224 */ /* 0x000fe200078e0204 */
[----:B------:R-:W-:Y:S06]  /*0530*/  BRA.U UP0, `(.L_x_1) ;  /* 0xfffffffd003c7547 */ /* 0x000fec000b83ffff */
.L_x_0:
[----:B------:R-:W-:-:S04]  /*0540*/  ULOP3.LUT UR6, UR20, 0x7, URZ, 0xc0, !UPT ;  /* 0x0000000714067892 */ /* 0x000fc8000f8ec0ff */
[----:B------:R-:W-:-:S09]  /*0550*/  UISETP.NE.AND UP0, UPT, UR6, URZ, UPT ;  /* 0x000000ff0600728c */ /* 0x000fd2000bf05270 */
[----:B------:R-:W-:Y:S05]  /*0560*/  BRA.U !UP0, `(.L_x_2) ;  /* 0x0000000508387547 */ /* 0x000fea000b800000 */
[----:B------:R-:W-:Y:S02]  /*0570*/  UISETP.GE.U32.AND UP0, UPT, UR6, 0x4, UPT ;  /* 0x000000040600788c */ /* 0x000fe4000bf06070 */
[----:B------:R-:W-:-:S04]  /*0580*/  ULOP3.LUT UR5, UR20, 0x3, URZ, 0xc0, !UPT ;  /* 0x0000000314057892 */ /* 0x000fc8000f8ec0ff */
[----:B------:R-:W-:-:S03]  /*0590*/  UISETP.NE.AND UP1, UPT, UR5, URZ, UPT ;  /* 0x000000ff0500728c */ /* 0x000fc6000bf25270 */
[----:B------:R-:W-:Y:S08]  /*05a0*/  BRA.U !UP0, `(.L_x_3) ;  /* 0x00000001087c7547 */ /* 0x000ff0000b800000 */
[----:B------:R-:W1:Y:S01]  /*05b0*/  LDC.64 R6, c[0x0][0x388] ;  /* 0x0000e200ff067b82 */ /* 0x000e620000000a00 */
[----:B------:R-:W2:Y:S01]  /*05c0*/  LDCU.64 UR6, c[0x0][0x380] ;  /* 0x00007000ff0677ac */ /* 0x000ea20008000a00 */
[----:B------:R-:W-:Y:S01]  /*05d0*/  IMAD.U32 R9, RZ, RZ, UR4 ;  /* 0x00000004ff097e24 */ /* 0x000fe2000f8e00ff */
[C---:B------:R-:W-:Y:S02]  /*05e0*/  IADD3 R3, PT, PT, R13.reuse, UR4, RZ ;  /* 0x000000040d037c10 */ /* 0x040fe4000fffe0ff */
[----:B------:R-:W-:Y:S01]  /*05f0*/  IADD3 R10, P0, PT, R13, UR4, RZ ;  /* 0x000000040d0a7c10 */ /* 0x000fe2000ff1e0ff */
[----:B------:R-:W-:Y:S01]  /*0600*/  IMAD R9, R9, UR20, R0 ;  /* 0x0000001409097c24 */ /* 0x000fe2000f8e0200 */
[----:B------:R-:W-:Y:S01]  /*0610*/  MOV R11, UR20 ;  /* 0x00000014000b7c02 */ /* 0x000fe20008000f00 */
[----:B------:R-:W3:Y:S01]  /*0620*/  LDC.64 R4, c[0x0][0x380] ;  /* 0x0000e000ff047b82 */ /* 0x000ee20000000a00 */
[----:B------:R-:W-:Y:S01]  /*0630*/  MOV R15, UR20 ;  /* 0x00000014000f7c02 */ /* 0x000fe20008000f00 */
[----:B-1----:R-:W-:Y:S01]  /*0640*/  IMAD.WIDE R6, R9, 0x4, R6 ;  /* 0x0000000409067825 */ /* 0x002fe200078e0206 */
[----:B------:R-:W-:-:S05]  /*0650*/  MOV R9, UR20 ;  /* 0x0000001400097c02 */ /* 0x000fca0008000f00 */
[----:B------:R-:W-:Y:S02]  /*0660*/  IMAD.WIDE R8, R9, 0x4, R6 ;  /* 0x0000000409087825 */ /* 0x000fe400078e0206 */
[----:B0-----:R-:W4:Y:S02]  /*0670*/  LDG.E R6, desc[UR18][R6.64] ;  /* 0x0000001206067981 */ /* 0x001f24000c1e1900 */
[----:B---3--:R-:W-:Y:S01]  /*0680*/  IMAD.WIDE.U32 R4, R3, 0x4, R4 ;  /* 0x0000000403047825 */ /* 0x008fe200078e0004 */
[----:B------:R-:W-:Y:S01]  /*0690*/  IADD3.X R3, PT, PT, RZ, RZ, RZ, P0, !PT ;  /* 0x000000ffff037210 */ /* 0x000fe200007fe4ff */
[----:B------:R-:W3:Y:S01]  /*06a0*/  LDG.E R17, desc[UR18][R8.64] ;  /* 0x0000001208117981 */ /* 0x000ee2000c1e1900 */
[----:B--2---:R-:W-:-:S03]  /*06b0*/  LEA R2, P0, R10, UR6, 0x2 ;  /* 0x000000060a027c11 */ /* 0x004fc6000f8010ff */
[----:B------:R-:W4:Y:S01]  /*06c0*/  LDG.E R5, desc[UR18][R4.64] ;  /* 0x0000001204057981 */ /* 0x000f22000c1e1900 */
[----:B------:R-:W-:Y:S01]  /*06d0*/  LEA.HI.X R3, R10, UR7, R3, 0x2, P0 ;  /* 0x000000070a037c11 */ /* 0x000fe200080f1403 */
[----:B------:R-:W-:-:S04]  /*06e0*/  IMAD.WIDE R10, R11, 0x4, R8 ;  /* 0x000000040b0a7825 */ /* 0x000fc800078e0208 */
[----:B------:R-:W3:Y:S01]  /*06f0*/  LDG.E R16, desc[UR18][R2.64+0x4] ;  /* 0x0000041202107981 */ /* 0x000ee2000c1e1900 */
[----:B------:R-:W-:-:S03]  /*0700*/  IMAD.WIDE R14, R15, 0x4, R10 ;  /* 0x000000040f0e7825 */ /* 0x000fc600078e020a */
[----:B------:R-:W2:Y:S04]  /*0710*/  LDG.E R19, desc[UR18][R10.64] ;  /* 0x000000120a137981 */ /* 0x000ea8000c1e1900 */
[----:B------:R-:W2:Y:S04]  /*0720*/  LDG.E R18, desc[UR18][R2.64+0x8] ;  /* 0x0000081202127981 */ /* 0x000ea8000c1e1900 */
[----:B------:R-:W5:Y:S04]  /*0730*/  LDG.E R20, desc[UR18][R2.64+0xc] ;  /* 0x00000c1202147981 */ /* 0x000f68000c1e1900 */
[----:B------:R-:W5:Y:S01]  /*0740*/  LDG.E R14, desc[UR18][R14.64] ;  /* 0x000000120e0e7981 */ /* 0x000f62000c1e1900 */
[----:B------:R-:W-:Y:S01]  /*0750*/  UIADD3 UR4, UPT, UPT, UR4, 0x4, URZ ;  /* 0x0000000404047890 */ /* 0x000fe2000fffe0ff */
[----:B----4-:R-:W-:-:S04]  /*0760*/  IMAD R5, R5, R6, R12 ;  /* 0x0000000605057224 */ /* 0x010fc800078e020c */
[----:B---3--:R-:W-:-:S04]  /*0770*/  IMAD R5, R16, R17, R5 ;  /* 0x0000001110057224 */ /* 0x008fc800078e0205 */
[----:B--2---:R-:W-:-:S04]  /*0780*/  IMAD R5, R18, R19, R5 ;  /* 0x0000001312057224 */ /* 0x004fc800078e0205 */
[----:B-----5:R-:W-:-:S07]  /*0790*/  IMAD R12, R20, R14, R5 ;  /* 0x0000000e140c7224 */ /* 0x020fce00078e0205 */
.L_x_3:
[----:B------:R-:W-:Y:S05]  /*07a0*/  BRA.U !UP1, `(.L_x_2) ;  /* 0x0000000109a87547 */ /* 0x000fea000b800000 */
[----:B------:R-:W-:Y:S01]  /*07b0*/  UISETP.NE.AND UP0, UPT, UR5, 0x1, UPT ;  /* 0x000000010500788c */ /* 0x000fe2000bf05270 */
[----:B------:R-:W-:Y:S01]  /*07c0*/  MOV R7, UR4 ;  /* 0x0000000400077c02 */ /* 0x000fe20008000f00 */
[----:B------:R-:W-:Y:S02]  /*07d0*/  ULOP3.LUT UR5, UR20, 0x1, URZ, 0xc0, !UPT ;  /* 0x0000000114057892 */ /* 0x000fe4000f8ec0ff */
[----:B------:R-:W-:Y:S02]  /*07e0*/  MOV R15, UR20 ;  /* 0x00000014000f7c02 */ /* 0x000fe40008000f00 */
[----:B------:R-:W-:Y:S01]  /*07f0*/  UISETP.NE.U32.AND UP1, UPT, UR5, 0x1, UPT ;  /* 0x000000010500788c */ /* 0x000fe2000bf25070 */
[----:B------:R-:W-:-:S04]  /*0800*/  PLOP3.LUT P1, PT, PT, PT, UP0, 0x80, 0x8 ;  /* 0x000000000008781c */ /* 0x000fc80003f2f008 */
[----:B------:R-:W1:Y:S01]  /*0810*/  @UP0 LDCU.128 UR8, c[0x0][0x380] ;  /* 0x00007000ff0807ac */ /* 0x000e620008000c00 */
[----:B------:R-:W-:Y:S01]  /*0820*/  PLOP3.LUT P0, PT, PT, PT, UP1, 0x80, 0x8 ;  /* 0x000000000008781c */ /* 0x000fe20003f0f018 */
[----:B------:R-:W2:Y:S04]  /*0830*/  @UP0 LDCU.64 UR6, c[0x0][0x380] ;  /* 0x00007000ff0607ac */ /* 0x000ea80008000a00 */
[----:B------:R-:W3:Y:S03]  /*0840*/  @!UP1 LDCU.128 UR12, c[0x0][0x380] ;  /* 0x00007000ff0c97ac */ /* 0x000ee60008000c00 */
[C---:B------:R-:W-:Y:S02]  /*0850*/  @P1 IADD3 R3, PT, PT, R13.reuse, UR4, RZ ;  /* 0x000000040d031c10 */ /* 0x040fe4000fffe0ff */
[----:B------:R-:W-:Y:S01]  /*0860*/  @P1 IADD3 R6, P2, PT, R13, UR4, RZ ;  /* 0x000000040d061c10 */ /* 0x000fe2000ff5e0ff */
[----:B------:R-:W-:Y:S01]  /*0870*/  @UP0 UIADD3 UR4, UPT, UPT, UR4, 0x2, URZ ;  /* 0x0000000204040890 */ /* 0x000fe2000fffe0ff */
[----:B-1----:R-:W-:Y:S01]  /*0880*/  MOV R11, UR9 ;  /* 0x00000009000b7c02 */ /* 0x002fe20008000f00 */
[----:B------:R-:W-:Y:S01]  /*0890*/  IMAD.U32 R10, RZ, RZ, UR8 ;  /* 0x00000008ff0a7e24 */ /* 0x000fe2000f8e00ff */
[----:B------:R-:W-:-:S02]  /*08a0*/  MOV R4, UR10 ;  /* 0x0000000a00047c02 */ /* 0x000fc40008000f00 */
[----:B------:R-:W-:Y:S01]  /*08b0*/  MOV R5, UR11 ;  /* 0x0000000b00057c02 */ /* 0x000fe20008000f00 */
[----:B------:R-:W-:-:S04]  /*08c0*/  @P1 IMAD.WIDE.U32 R10, R3, 0x4, R10 ;  /* 0x00000004030a1825 */ /* 0x000fc800078e000a */
[----:B------:R-:W-:Y:S01]  /*08d0*/  @P1 IMAD R3, R7, UR20, R0 ;  /* 0x0000001407031c24 */ /* 0x000fe2000f8e0200 */
[----:B------:R-:W-:Y:S01]  /*08e0*/  @P1 IADD3.X R7, PT, PT, RZ, RZ, RZ, P2, !PT ;  /* 0x000000ffff071210 */ /* 0x000fe200017fe4ff */
[----:B------:R-:W-:Y:S01]  /*08f0*/  IMAD.U32 R19, RZ, RZ, UR4 ;  /* 0x00000004ff137e24 */ /* 0x000fe2000f8e00ff */
[C---:B--2---:R-:W-:Y:S01]  /*0900*/  @P1 LEA R2, P2, R6.reuse, UR6, 0x2 ;  /* 0x0000000606021c11 */ /* 0x044fe2000f8410ff */
[----:B------:R-:W-:Y:S01]  /*0910*/  @P1 IMAD.WIDE R4, R3, 0x4, R4 ;  /* 0x0000000403041825 */ /* 0x000fe200078e0204 */
[----:B------:R-:W-:Y:S01]  /*0920*/  @!P0 IADD3 R17, PT, PT, R13, UR4, RZ ;  /* 0x000000040d118c10 */ /* 0x000fe2000fffe0ff */
[----:B0-----:R-:W2:Y:S01]  /*0930*/  @P1 LDG.E R11, desc[UR18][R10.64] ;  /* 0x000000120a0b1981 */ /* 0x001ea2000c1e1900 */
[----:B------:R-:W-:Y:S01]  /*0940*/  @P1 LEA.HI.X R3, R6, UR7, R7, 0x2, P2 ;  /* 0x0000000706031c11 */ /* 0x000fe200090f1407 */
[----:B------:R-:W-:Y:S01]  /*0950*/  @!P0 IMAD R19, R19, UR20, R0 ;  /* 0x0000001413138c24 */ /* 0x000fe2000f8e0200 */
[----:B---3--:R-:W-:Y:S01]  /*0960*/  MOV R6, UR12 ;  /* 0x0000000c00067c02 */ /* 0x008fe20008000f00 */
[----:B------:R-:W-:Y:S01]  /*0970*/  @P1 IMAD.WIDE R14, R15, 0x4, R4 ;  /* 0x000000040f0e1825 */ /* 0x000fe200078e0204 */
[----:B------:R-:W-:Y:S01]  /*0980*/  MOV R7, UR13 ;  /* 0x0000000d00077c02 */ /* 0x000fe20008000f00 */
[----:B------:R-:W2:Y:S01]  /*0990*/  @P1 LDG.E R4, desc[UR18][R4.64] ;  /* 0x0000001204041981 */ /* 0x000ea2000c1e1900 */
[----:B------:R-:W-:-:S02]  /*09a0*/  MOV R8, UR14 ;  /* 0x0000000e00087c02 */ /* 0x000fc40008000f00 */
[----:B------:R-:W-:Y:S01]  /*09b0*/  MOV R9, UR15 ;  /* 0x0000000f00097c02 */ /* 0x000fe20008000f00 */
[----:B------:R-:W-:Y:S01]  /*09c0*/  @!P0 IMAD.WIDE.U32 R6, R17, 0x4, R6 ;  /* 0x0000000411068825 */ /* 0x000fe200078e0006 */
[----:B------:R-:W3:Y:S03]  /*09d0*/  @P1 LDG.E R14, desc[UR18][R14.64] ;  /* 0x000000120e0e1981 */ /* 0x000ee6000c1e1900 */
[----:B------:R-:W-:Y:S01]  /*09e0*/  @!P0 IMAD.WIDE R8, R19, 0x4, R8 ;  /* 0x0000000413088825 */ /* 0x000fe200078e0208 */
[----:B------:R-:W3:Y:S04]  /*09f0*/  @P1 LDG.E R2, desc[UR18][R2.64+0x4] ;  /* 0x0000041202021981 */ /* 0x000ee8000c1e1900 */
[----:B------:R-:W4:Y:S04]  /*0a00*/  @!P0 LDG.E R7, desc[UR18][R6.64] ;  /* 0x0000001206078981 */ /* 0x000f28000c1e1900 */
[----:B------:R-:W4:Y:S01]  /*0a10*/  @!P0 LDG.E R8, desc[UR18][R8.64] ;  /* 0x0000001208088981 */ /* 0x000f22000c1e1900 */
[----:B--2---:R-:W-:-:S04]  /*0a20*/  @P1 IMAD R11, R11, R4, R12 ;  /* 0x000000040b0b1224 */ /* 0x004fc800078e020c */
[----:B---3--:R-:W-:-:S04]  /*0a30*/  @P1 IMAD R12, R2, R14, R11 ;  /* 0x0000000e020c1224 */ /* 0x008fc800078e020b */
[----:B----4-:R-:W-:-:S07]  /*0a40*/  @!P0 IMAD R12, R7, R8, R12 ;  /* 0x00000008070c8224 */ /* 0x010fce00078e020c */
.L_x_2:
[----:B------:R-:W1:Y:S01]  /*0a50*/  LDC.64 R2, c[0x0][0x390] ;  /* 0x0000e400ff027b82 */ /* 0x000e620000000a00 */
[----:B------:R-:W-:-:S05]  /*0a60*/  IADD3 R13, PT, PT, R0, R13, RZ ;  /* 0x0000000d000d7210 */ /* 0x000fca0007ffe0ff */
[----:B-1----:R-:W-:-:S05]  /*0a70*/  IMAD.WIDE R2, R13, 0x4, R2 ;  /* 0x000000040d027825 */ /* 0x002fca00078e0202 */
[----:B0-----:R-:W-:Y:S01]  /*0a80*/  STG.E desc[UR18][R2.64], R12 ;  /* 0x0000000c02007986 */ /* 0x001fe2000c101912 */
[----:B------:R-:W-:Y:S05]  /*0a90*/  EXIT ;  /* 0x000000000000794d */ /* 0x000fea0003800000 */
.L_x_4:
[----:B------:R-:W-:-:S00]  /*0aa0*/  BRA `(.L_x_4) ;  /* 0xfffffffc00fc7947 */ /* 0x000fc0000383ffff */
[----:B------:R-:W-:-:S00]  /*0ab0*/  NOP ;  /* 0x0000000000007918 */ /* 0x000fc00000000000 */
        /* <DEDUP_REMOVED lines=12> */
.L_x_5:


//--------------------- .nv.shared.reserved.0     --------------------------
	.section	.nv.shared.reserved.0,"aw",@nobits
	.weak		__nv_reservedSMEM_offset_0_alias
	.size		__nv_reservedSMEM_offset_0_alias, 0, 64
	.other		__nv_reservedSMEM_offset_0_alias,@"STO_CUDA_RESERVED_SHARED STV_DEFAULT"
__nv_reservedSMEM_offset_0_alias:
	.zero		0
	.zero		64


//--------------------- .nv.constant0._Z14mat_mul_kernelPiS_S_i --------------------------
	.section	.nv.constant0._Z14mat_mul_kernelPiS_S_i,"a",@progbits
	.sectionflags	@""
	.align	4
.nv.constant0._Z14mat_mul_kernelPiS_S_i:
	.zero		924


//--------------------- SYMBOLS --------------------------

	.type		.nv.reservedSmem.offset0,@object
	.size		.nv.reservedSmem.offset0,0x4
